	.target	sm_80

	.elftype	@"ET_EXEC"


//--------------------- .note.nv.tkinfo           --------------------------
	.section	.note.nv.tkinfo,"",@"SHT_NOTE"
	.sectionflags	@"SHF_NOTE_NV_TKINFO"
	.tkinfo
        /*0018*/ 	.word	0x00000002
        /*0030*/ 	.string	""
        /*0030*/ 	.string	"ptxas"
        /*0030*/ 	.string	"Cuda compilation tools, release 13.0, V13.0.88"
        /*0030*/ 	.string	"Build cuda_13.0.r13.0/compiler.36424714_0"
        /*0030*/ 	.string	"-v  -suppress-debug-info  -lineinfo  -arch sm_80 "



//--------------------- .note.nv.cuinfo           --------------------------
	.section	.note.nv.cuinfo,"",@"SHT_NOTE"
	.sectionflags	@"SHF_NOTE_NV_CUINFO"
        /*0018*/ 	.short	0x0002
        /*001a*/ 	.short	0x0050
        /*001c*/ 	.short	0x0082
	.zero		2


//--------------------- .nv.info                  --------------------------
	.section	.nv.info,"",@"SHT_CUDA_INFO"
	.align	4


	//----- nvinfo : EIATTR_REGCOUNT
	.align		4
        /*0000*/ 	.byte	0x04, 0x2f
        /*0002*/ 	.short	(.L_1 - .L_0)
	.align		4
.L_0:
        /*0004*/ 	.word	index@(matmul_kernel)
        /*0008*/ 	.word	0x00000040


	//----- nvinfo : EIATTR_FRAME_SIZE
	.align		4
.L_1:
        /*000c*/ 	.byte	0x04, 0x11
        /*000e*/ 	.short	(.L_3 - .L_2)
	.align		4
.L_2:
        /*0010*/ 	.word	index@(matmul_kernel)
        /*0014*/ 	.word	0x00000000


	//----- nvinfo : EIATTR_MIN_STACK_SIZE
	.align		4
.L_3:
        /*0018*/ 	.byte	0x04, 0x12
        /*001a*/ 	.short	(.L_5 - .L_4)
	.align		4
.L_4:
        /*001c*/ 	.word	index@(matmul_kernel)
        /*0020*/ 	.word	0x00000000
.L_5:


//--------------------- .nv.info.matmul_kernel    --------------------------
	.section	.nv.info.matmul_kernel,"",@"SHT_CUDA_INFO"
	.sectionflags	@""
	.align	4


	//----- nvinfo : EIATTR_CUDA_API_VERSION
	.align		4
        /*0000*/ 	.byte	0x04, 0x37
        /*0002*/ 	.short	(.L_7 - .L_6)
.L_6:
        /*0004*/ 	.word	0x00000082


	//----- nvinfo : EIATTR_SW2861232_WAR
	.align		4
.L_7:
        /*0008*/ 	.byte	0x01, 0x35
	.zero		2


	//----- nvinfo : EIATTR_PARAM_CBANK
	.align		4
        /*000c*/ 	.byte	0x04, 0x0a
        /*000e*/ 	.short	(.L_9 - .L_8)
	.align		4
.L_8:
        /*0010*/ 	.word	index@(.nv.constant0.matmul_kernel)
        /*0014*/ 	.short	0x0160
        /*0016*/ 	.short	0x0050


	//----- nvinfo : EIATTR_CBANK_PARAM_SIZE
	.align		4
.L_9:
        /*0018*/ 	.byte	0x03, 0x19
        /*001a*/ 	.short	0x0050


	//----- nvinfo : EIATTR_KPARAM_INFO
	.align		4
        /*001c*/ 	.byte	0x04, 0x17
        /*001e*/ 	.short	(.L_11 - .L_10)
.L_10:
        /*0020*/ 	.word	0x00000000
        /*0024*/ 	.short	0x000d
        /*0026*/ 	.short	0x0048
        /*0028*/ 	.byte	0x00, 0xf4, 0x21, 0x00


	//----- nvinfo : EIATTR_KPARAM_INFO
	.align		4
.L_11:
        /*002c*/ 	.byte	0x04, 0x17
        /*002e*/ 	.short	(.L_13 - .L_12)
.L_12:
        /*0030*/ 	.word	0x00000000
        /*0034*/ 	.short	0x000c
        /*0036*/ 	.short	0x0040
        /*0038*/ 	.byte	0x00, 0xf4, 0x21, 0x00


	//----- nvinfo : EIATTR_KPARAM_INFO
	.align		4
.L_13:
        /*003c*/ 	.byte	0x04, 0x17
        /*003e*/ 	.short	(.L_15 - .L_14)
.L_14:
        /*0040*/ 	.word	0x00000000
        /*0044*/ 	.short	0x000b
        /*0046*/ 	.short	0x0038
        /*0048*/ 	.byte	0x00, 0xf0, 0x11, 0x00


	//----- nvinfo : EIATTR_KPARAM_INFO
	.align		4
.L_15:
        /*004c*/ 	.byte	0x04, 0x17
        /*004e*/ 	.short	(.L_17 - .L_16)
.L_16:
        /*0050*/ 	.word	0x00000000
        /*0054*/ 	.short	0x000a
        /*0056*/ 	.short	0x0034
        /*0058*/ 	.byte	0x00, 0xf0, 0x11, 0x00


	//----- nvinfo : EIATTR_KPARAM_INFO
	.align		4
.L_17:
        /*005c*/ 	.byte	0x04, 0x17
        /*005e*/ 	.short	(.L_19 - .L_18)
.L_18:
        /*0060*/ 	.word	0x00000000
        /*0064*/ 	.short	0x0009
        /*0066*/ 	.short	0x0030
        /*0068*/ 	.byte	0x00, 0xf0, 0x11, 0x00


	//----- nvinfo : EIATTR_KPARAM_INFO
	.align		4
.L_19:
        /*006c*/ 	.byte	0x04, 0x17
        /*006e*/ 	.short	(.L_21 - .L_20)
.L_20:
        /*0070*/ 	.word	0x00000000
        /*0074*/ 	.short	0x0008
        /*0076*/ 	.short	0x002c
        /*0078*/ 	.byte	0x00, 0xf0, 0x11, 0x00


	//----- nvinfo : EIATTR_KPARAM_INFO
	.align		4
.L_21:
        /*007c*/ 	.byte	0x04, 0x17
        /*007e*/ 	.short	(.L_23 - .L_22)
.L_22:
        /*0080*/ 	.word	0x00000000
        /*0084*/ 	.short	0x0007
        /*0086*/ 	.short	0x0028
        /*0088*/ 	.byte	0x00, 0xf0, 0x11, 0x00


	//----- nvinfo : EIATTR_KPARAM_INFO
	.align		4
.L_23:
        /*008c*/ 	.byte	0x04, 0x17
        /*008e*/ 	.short	(.L_25 - .L_24)
.L_24:
        /*0090*/ 	.word	0x00000000
        /*0094*/ 	.short	0x0006
        /*0096*/ 	.short	0x0024
        /*0098*/ 	.byte	0x00, 0xf0, 0x11, 0x00


	//----- nvinfo : EIATTR_KPARAM_INFO
	.align		4
.L_25:
        /*009c*/ 	.byte	0x04, 0x17
        /*009e*/ 	.short	(.L_27 - .L_26)
.L_26:
        /*00a0*/ 	.word	0x00000000
        /*00a4*/ 	.short	0x0005
        /*00a6*/ 	.short	0x0020
        /*00a8*/ 	.byte	0x00, 0xf0, 0x11, 0x00


	//----- nvinfo : EIATTR_KPARAM_INFO
	.align		4
.L_27:
        /*00ac*/ 	.byte	0x04, 0x17
        /*00ae*/ 	.short	(.L_29 - .L_28)
.L_28:
        /*00b0*/ 	.word	0x00000000
        /*00b4*/ 	.short	0x0004
        /*00b6*/ 	.short	0x001c
        /*00b8*/ 	.byte	0x00, 0xf0, 0x11, 0x00


	//----- nvinfo : EIATTR_KPARAM_INFO
	.align		4
.L_29:
        /*00bc*/ 	.byte	0x04, 0x17
        /*00be*/ 	.short	(.L_31 - .L_30)
.L_30:
        /*00c0*/ 	.word	0x00000000
        /*00c4*/ 	.short	0x0003
        /*00c6*/ 	.short	0x0018
        /*00c8*/ 	.byte	0x00, 0xf0, 0x11, 0x00


	//----- nvinfo : EIATTR_KPARAM_INFO
	.align		4
.L_31:
        /*00cc*/ 	.byte	0x04, 0x17
        /*00ce*/ 	.short	(.L_33 - .L_32)
.L_32:
        /*00d0*/ 	.word	0x00000000
        /*00d4*/ 	.short	0x0002
        /*00d6*/ 	.short	0x0010
        /*00d8*/ 	.byte	0x00, 0xf4, 0x21, 0x00


	//----- nvinfo : EIATTR_KPARAM_INFO
	.align		4
.L_33:
        /*00dc*/ 	.byte	0x04, 0x17
        /*00de*/ 	.short	(.L_35 - .L_34)
.L_34:
        /*00e0*/ 	.word	0x00000000
        /*00e4*/ 	.short	0x0001
        /*00e6*/ 	.short	0x0008
        /*00e8*/ 	.byte	0x00, 0xf4, 0x21, 0x00


	//----- nvinfo : EIATTR_KPARAM_INFO
	.align		4
.L_35:
        /*00ec*/ 	.byte	0x04, 0x17
        /*00ee*/ 	.short	(.L_37 - .L_36)
.L_36:
        /*00f0*/ 	.word	0x00000000
        /*00f4*/ 	.short	0x0000
        /*00f6*/ 	.short	0x0000
        /*00f8*/ 	.byte	0x00, 0xf4, 0x21, 0x00


	//----- nvinfo : EIATTR_MAXREG_COUNT
	.align		4
.L_37:
        /*00fc*/ 	.byte	0x03, 0x1b
        /*00fe*/ 	.short	0x0080


	//----- nvinfo : EIATTR_NUM_BARRIERS
	.align		4
        /*0100*/ 	.byte	0x02, 0x4c
        /*0102*/ 	.byte	0x01
	.zero		1


	//----- nvinfo : EIATTR_MERCURY_ISA_VERSION
	.align		4
        /*0104*/ 	.byte	0x03, 0x5f
        /*0106*/ 	.short	0x0000


	//----- nvinfo : EIATTR_EXIT_INSTR_OFFSETS
	.align		4
        /*0108*/ 	.byte	0x04, 0x1c
        /*010a*/ 	.short	(.L_39 - .L_38)


	//   ....[0]....
.L_38:
        /*010c*/ 	.word	0x000017b0


	//   ....[1]....
        /*0110*/ 	.word	0x000017e0


	//----- nvinfo : EIATTR_REQNTID
	.align		4
.L_39:
        /*0114*/ 	.byte	0x04, 0x10
        /*0116*/ 	.short	(.L_41 - .L_40)
.L_40:
        /*0118*/ 	.word	0x00000200
        /*011c*/ 	.word	0x00000001
        /*0120*/ 	.word	0x00000001
.L_41:


//--------------------- .nv.callgraph             --------------------------
	.section	.nv.callgraph,"",@"SHT_CUDA_CALLGRAPH"
	.align	4
	.sectionentsize	8
	.align		4
        /*0000*/ 	.word	0x00000000
	.align		4
        /*0004*/ 	.word	0xffffffff
	.align		4
        /*0008*/ 	.word	0x00000000
	.align		4
        /*000c*/ 	.word	0xfffffffe
	.align		4
        /*0010*/ 	.word	0x00000000
	.align		4
        /*0014*/ 	.word	0xfffffffd
	.align		4
        /*0018*/ 	.word	0x00000000
	.align		4
        /*001c*/ 	.word	0xfffffffc


//--------------------- .nv.rel.action            --------------------------
	.section	.nv.rel.action,"",@"SHT_CUDA_RELOCINFO"
	.align	8
	.sectionentsize	8
        /*0000*/ 	.byte	0x73, 0x00, 0x00, 0x00, 0x00, 0x00, 0x00, 0x00, 0x00, 0x00, 0x00, 0x11, 0x25, 0x00, 0x05, 0x36


//--------------------- .nv.constant0.matmul_kernel --------------------------
	.section	.nv.constant0.matmul_kernel,"a",@progbits
	.sectionflags	@""
	.align	4
.nv.constant0.matmul_kernel:
	.zero		432


//--------------------- .text.matmul_kernel       --------------------------
	.section	.text.matmul_kernel,"ax",@progbits
	.sectioninfo	@"SHI_REGISTERS=64"
	.align	128
        .global         matmul_kernel
        .type           matmul_kernel,@function
        .size           matmul_kernel,(.L_x_3 - matmul_kernel)
        .other          matmul_kernel,@"STO_CUDA_ENTRY STV_DEFAULT"
matmul_kernel:
.text.matmul_kernel:
[----:B------:R-:W-:Y:S02]  /*0000*/  IMAD.MOV.U32 R1, RZ, RZ, c[0x0][0x28] ;  /* 0x00000a00ff017624 */ /* 0x000fe400078e00ff */
[----:B------:R-:W-:Y:S01]  /*0010*/  IMAD.MOV.U32 R6, RZ, RZ, 0x3f ;  /* 0x0000003fff067424 */ /* 0x000fe200078e00ff */
[----:B------:R-:W0:Y:S01]  /*0020*/  S2R R5, SR_CTAID.X ;  /* 0x0000000000057919 */ /* 0x000e220000002500 */
[----:B------:R-:W-:Y:S01]  /*0030*/  IMAD.MOV.U32 R39, RZ, RZ, c[0x0][0x180] ;  /* 0x00006000ff277624 */ /* 0x000fe200078e00ff */
[----:B------:R-:W-:Y:S02]  /*0040*/  ULDC.64 UR6, c[0x0][0x118] ;  /* 0x0000460000067ab9 */ /* 0x000fe40000000a00 */
[----:B------:R-:W-:Y:S02]  /*0050*/  IADD3 R0, R6, c[0x0][0x17c], RZ ;  /* 0x00005f0006007a10 */ /* 0x000fe40007ffe0ff */
[----:B------:R-:W-:Y:S02]  /*0060*/  IADD3 R39, R39, 0x1f, RZ ;  /* 0x0000001f27277810 */ /* 0x000fe40007ffe0ff */
[----:B------:R-:W-:-:S04]  /*0070*/  SHF.R.S32.HI R3, RZ, 0x1f, R0 ;  /* 0x0000001fff037819 */ /* 0x000fc80000011400 */
[----:B------:R-:W-:-:S04]  /*0080*/  LEA.HI R3, R3, R0, RZ, 0x6 ;  /* 0x0000000003037211 */ /* 0x000fc800078f30ff */
[----:B------:R-:W-:-:S05]  /*0090*/  SHF.R.S32.HI R3, RZ, 0x6, R3 ;  /* 0x00000006ff037819 */ /* 0x000fca0000011403 */
[----:B------:R-:W-:Y:S01]  /*00a0*/  IMAD.SHL.U32 R4, R3, 0x8, RZ ;  /* 0x0000000803047824 */ /* 0x000fe200078e00ff */
[----:B0-----:R-:W-:-:S04]  /*00b0*/  IABS R10, R5 ;  /* 0x00000005000a7213 */ /* 0x001fc80000000000 */
[-C--:B------:R-:W-:Y:S02]  /*00c0*/  IABS R7, R4.reuse ;  /* 0x0000000400077213 */ /* 0x080fe40000000000 */
[----:B------:R-:W-:Y:S02]  /*00d0*/  IABS R11, R4 ;  /* 0x00000004000b7213 */ /* 0x000fe40000000000 */
[----:B------:R-:W0:Y:S08]  /*00e0*/  I2F.RP R0, R7 ;  /* 0x0000000700007306 */ /* 0x000e300000209400 */
[----:B0-----:R-:W0:Y:S02]  /*00f0*/  MUFU.RCP R0, R0 ;  /* 0x0000000000007308 */ /* 0x001e240000001000 */
[----:B0-----:R-:W-:Y:S01]  /*0100*/  IADD3 R2, R0, 0xffffffe, RZ ;  /* 0x0ffffffe00027810 */ /* 0x001fe20007ffe0ff */
[----:B------:R-:W-:-:S05]  /*0110*/  IMAD.MOV R0, RZ, RZ, -R11 ;  /* 0x000000ffff007224 */ /* 0x000fca00078e0a0b */
[----:B------:R0:W1:Y:S02]  /*0120*/  F2I.FTZ.U32.TRUNC.NTZ R3, R2 ;  /* 0x0000000200037305 */ /* 0x000064000021f000 */
[----:B0-----:R-:W-:Y:S02]  /*0130*/  IMAD.MOV.U32 R2, RZ, RZ, RZ ;  /* 0x000000ffff027224 */ /* 0x001fe400078e00ff */
[----:B-1----:R-:W-:-:S04]  /*0140*/  IMAD.MOV R8, RZ, RZ, -R3 ;  /* 0x000000ffff087224 */ /* 0x002fc800078e0a03 */
[----:B------:R-:W-:Y:S02]  /*0150*/  IMAD R9, R8, R7, RZ ;  /* 0x0000000708097224 */ /* 0x000fe400078e02ff */
[----:B------:R-:W-:Y:S02]  /*0160*/  IMAD.MOV.U32 R8, RZ, RZ, R10 ;  /* 0x000000ffff087224 */ /* 0x000fe400078e000a */
[----:B------:R-:W-:-:S06]  /*0170*/  IMAD.HI.U32 R3, R3, R9, R2 ;  /* 0x0000000903037227 */ /* 0x000fcc00078e0002 */
[----:B------:R-:W-:-:S04]  /*0180*/  IMAD.HI.U32 R3, R3, R8, RZ ;  /* 0x0000000803037227 */ /* 0x000fc800078e00ff */
[----:B------:R-:W-:-:S05]  /*0190*/  IMAD R0, R3, R0, R8 ;  /* 0x0000000003007224 */ /* 0x000fca00078e0208 */
[----:B------:R-:W-:-:S13]  /*01a0*/  ISETP.GT.U32.AND P1, PT, R7, R0, PT ;  /* 0x000000000700720c */ /* 0x000fda0003f24070 */
[----:B------:R-:W-:Y:S01]  /*01b0*/  @!P1 IMAD.IADD R0, R0, 0x1, -R7 ;  /* 0x0000000100009824 */ /* 0x000fe200078e0a07 */
[----:B------:R-:W-:Y:S02]  /*01c0*/  @!P1 IADD3 R3, R3, 0x1, RZ ;  /* 0x0000000103039810 */ /* 0x000fe40007ffe0ff */
[----:B------:R-:W-:Y:S02]  /*01d0*/  ISETP.NE.AND P1, PT, R4, RZ, PT ;  /* 0x000000ff0400720c */ /* 0x000fe40003f25270 */
[----:B------:R-:W-:Y:S02]  /*01e0*/  ISETP.GE.U32.AND P0, PT, R0, R7, PT ;  /* 0x000000070000720c */ /* 0x000fe40003f06070 */
[----:B------:R-:W-:-:S04]  /*01f0*/  LOP3.LUT R0, R5, R4, RZ, 0x3c, !PT ;  /* 0x0000000405007212 */ /* 0x000fc800078e3cff */
[----:B------:R-:W-:Y:S02]  /*0200*/  ISETP.GE.AND P2, PT, R0, RZ, PT ;  /* 0x000000ff0000720c */ /* 0x000fe40003f46270 */
[----:B------:R-:W-:-:S05]  /*0210*/  IADD3 R0, R6, c[0x0][0x178], RZ ;  /* 0x00005e0006007a10 */ /* 0x000fca0007ffe0ff */
[----:B------:R-:W-:-:S05]  /*0220*/  @P0 IADD3 R3, R3, 0x1, RZ ;  /* 0x0000000103030810 */ /* 0x000fca0007ffe0ff */
[----:B------:R-:W-:Y:S01]  /*0230*/  IMAD.MOV.U32 R2, RZ, RZ, R3 ;  /* 0x000000ffff027224 */ /* 0x000fe200078e0003 */
[----:B------:R-:W-:-:S03]  /*0240*/  SHF.R.S32.HI R3, RZ, 0x1f, R0 ;  /* 0x0000001fff037819 */ /* 0x000fc60000011400 */
[----:B------:R-:W-:Y:S01]  /*0250*/  @!P2 IMAD.MOV R2, RZ, RZ, -R2 ;  /* 0x000000ffff02a224 */ /* 0x000fe200078e0a02 */
[----:B------:R-:W-:Y:S02]  /*0260*/  @!P1 LOP3.LUT R2, RZ, R4, RZ, 0x33, !PT ;  /* 0x00000004ff029212 */ /* 0x000fe400078e33ff */
[----:B------:R-:W-:-:S03]  /*0270*/  LEA.HI R3, R3, R0, RZ, 0x6 ;  /* 0x0000000003037211 */ /* 0x000fc600078f30ff */
[----:B------:R-:W-:Y:S02]  /*0280*/  IMAD.SHL.U32 R6, R2, 0x8, RZ ;  /* 0x0000000802067824 */ /* 0x000fe400078e00ff */
[----:B------:R-:W-:-:S03]  /*0290*/  IMAD.MOV R2, RZ, RZ, -R2 ;  /* 0x000000ffff027224 */ /* 0x000fc600078e0a02 */
[----:B------:R-:W-:Y:S01]  /*02a0*/  LEA.HI.SX32 R3, R3, -R6, 0x1a ;  /* 0x8000000603037211 */ /* 0x000fe200078fd2ff */
[----:B------:R-:W-:-:S03]  /*02b0*/  IMAD R4, R4, R2, R5 ;  /* 0x0000000204047224 */ /* 0x000fc600078e0205 */
[----:B------:R-:W-:Y:S02]  /*02c0*/  IMNMX R11, R3, 0x8, PT ;  /* 0x00000008030b7817 */ /* 0x000fe40003800200 */
[----:B------:R-:W-:Y:S02]  /*02d0*/  IABS R9, R4 ;  /* 0x0000000400097213 */ /* 0x000fe40000000000 */
[----:B------:R-:W-:-:S04]  /*02e0*/  IABS R7, R11 ;  /* 0x0000000b00077213 */ /* 0x000fc80000000000 */
[----:B------:R-:W0:Y:S08]  /*02f0*/  I2F.RP R0, R7 ;  /* 0x0000000700007306 */ /* 0x000e300000209400 */
[----:B0-----:R-:W0:Y:S02]  /*0300*/  MUFU.RCP R0, R0 ;  /* 0x0000000000007308 */ /* 0x001e240000001000 */
[----:B0-----:R-:W-:-:S06]  /*0310*/  IADD3 R3, R0, 0xffffffe, RZ ;  /* 0x0ffffffe00037810 */ /* 0x001fcc0007ffe0ff */
[----:B------:R-:W0:Y:S02]  /*0320*/  F2I.FTZ.U32.TRUNC.NTZ R3, R3 ;  /* 0x0000000300037305 */ /* 0x000e24000021f000 */
[----:B0-----:R-:W-:-:S04]  /*0330*/  IMAD.MOV R8, RZ, RZ, -R3 ;  /* 0x000000ffff087224 */ /* 0x001fc800078e0a03 */
[----:B------:R-:W-:Y:S01]  /*0340*/  IMAD.MOV.U32 R2, RZ, RZ, R8 ;  /* 0x000000ffff027224 */ /* 0x000fe200078e0008 */
[----:B------:R-:W-:-:S03]  /*0350*/  IABS R8, R11 ;  /* 0x0000000b00087213 */ /* 0x000fc60000000000 */
[----:B------:R-:W-:Y:S02]  /*0360*/  IMAD R5, R2, R7, RZ ;  /* 0x0000000702057224 */ /* 0x000fe400078e02ff */
[----:B------:R-:W-:Y:S02]  /*0370*/  IMAD.MOV.U32 R2, RZ, RZ, RZ ;  /* 0x000000ffff027224 */ /* 0x000fe400078e00ff */
[----:B------:R-:W-:Y:S02]  /*0380*/  IMAD.MOV R0, RZ, RZ, -R8 ;  /* 0x000000ffff007224 */ /* 0x000fe400078e0a08 */
        /* <DEDUP_REMOVED lines=10> */
[----:B------:R-:W0:Y:S05]  /*0430*/  S2R R0, SR_TID.X ;  /* 0x0000000000007919 */ /* 0x000e2a0000002100 */
[----:B------:R-:W-:Y:S02]  /*0440*/  @P0 IADD3 R2, R2, 0x1, RZ ;  /* 0x0000000102020810 */ /* 0x000fe40007ffe0ff */
[----:B------:R-:W-:-:S03]  /*0450*/  ISETP.GT.AND P0, PT, R39, 0x1f, PT ;  /* 0x0000001f2700780c */ /* 0x000fc60003f04270 */
[----:B------:R-:W-:-:S04]  /*0460*/  IMAD.MOV.U32 R5, RZ, RZ, R2 ;  /* 0x000000ffff057224 */ /* 0x000fc800078e0002 */
[----:B------:R-:W-:Y:S01]  /*0470*/  @!P2 IMAD.MOV R5, RZ, RZ, -R5 ;  /* 0x000000ffff05a224 */ /* 0x000fe200078e0a05 */
[----:B------:R-:W-:-:S05]  /*0480*/  @!P1 LOP3.LUT R5, RZ, R11, RZ, 0x33, !PT ;  /* 0x0000000bff059212 */ /* 0x000fca00078e33ff */
[----:B------:R-:W-:Y:S01]  /*0490*/  IMAD.MOV R2, RZ, RZ, -R5 ;  /* 0x000000ffff027224 */ /* 0x000fe200078e0a05 */
[----:B------:R-:W-:Y:S01]  /*04a0*/  @!P0 CS2R R20, SRZ ;  /* 0x0000000000148805 */ /* 0x000fe2000001ff00 */
[----:B------:R-:W-:Y:S01]  /*04b0*/  @!P0 CS2R R22, SRZ ;  /* 0x0000000000168805 */ /* 0x000fe2000001ff00 */
[----:B------:R-:W-:Y:S01]  /*04c0*/  IMAD.SHL.U32 R5, R5, 0x40, RZ ;  /* 0x0000004005057824 */ /* 0x000fe200078e00ff */
[----:B0-----:R-:W-:Y:S01]  /*04d0*/  SHF.R.U32.HI R7, RZ, 0x6, R0 ;  /* 0x00000006ff077819 */ /* 0x001fe20000011600 */
[----:B------:R-:W-:Y:S01]  /*04e0*/  IMAD R2, R11, R2, R4 ;  /* 0x000000020b027224 */ /* 0x000fe200078e0204 */
[----:B------:R-:W-:-:S03]  /*04f0*/  LOP3.LUT R4, R0, 0x3f, RZ, 0xc0, !PT ;  /* 0x0000003f00047812 */ /* 0x000fc600078ec0ff */
[----:B------:R-:W-:Y:S01]  /*0500*/  IMAD.IADD R3, R6, 0x1, R2 ;  /* 0x0000000106037824 */ /* 0x000fe200078e0202 */
[----:B------:R-:W-:Y:S01]  /*0510*/  SGXT.U32 R2, R7, 0x3 ;  /* 0x000000030702781a */ /* 0x000fe20000000000 */
[----:B------:R-:W-:Y:S02]  /*0520*/  @!P0 IMAD.SHL.U32 R6, R0, 0x10, RZ ;  /* 0x0000001000068824 */ /* 0x000fe400078e00ff */
[----:B------:R-:W-:-:S03]  /*0530*/  IMAD R3, R3, 0x40, R4 ;  /* 0x0000004003037824 */ /* 0x000fc600078e0204 */
[----:B------:R-:W-:Y:S01]  /*0540*/  @!P0 LOP3.LUT R4, R6, 0x600, RZ, 0xc0, !PT ;  /* 0x0000060006048812 */ /* 0x000fe200078ec0ff */
[----:B------:R-:W-:Y:S05]  /*0550*/  @!P0 BRA `(.L_x_0) ;  /* 0x00000d7000008947 */ /* 0x000fea0003800000 */
[----:B------:R-:W-:Y:S01]  /*0560*/  IABS R11, c[0x0][0x178] ;  /* 0x00005e00000b7a13 */ /* 0x000fe20000000000 */
[----:B------:R-:W-:Y:S01]  /*0570*/  IMAD R44, R2, c[0x0][0x188], RZ ;  /* 0x00006200022c7a24 */ /* 0x000fe200078e02ff */
[----:B------:R-:W-:Y:S01]  /*0580*/  IABS R10, c[0x0][0x17c] ;  /* 0x00005f00000a7a13 */ /* 0x000fe20000000000 */
[----:B------:R-:W-:Y:S01]  /*0590*/  IMAD.MOV.U32 R41, RZ, RZ, c[0x0][0x18c] ;  /* 0x00006300ff297624 */ /* 0x000fe200078e00ff */
[----:B------:R-:W0:Y:S01]  /*05a0*/  I2F.RP R13, R11 ;  /* 0x0000000b000d7306 */ /* 0x000e220000209400 */
[----:B------:R-:W-:Y:S01]  /*05b0*/  SHF.R.U32.HI R8, RZ, 0x5, R0 ;  /* 0x00000005ff087819 */ /* 0x000fe20000011600 */
[----:B------:R-:W-:Y:S01]  /*05c0*/  IMAD.MOV.U32 R40, RZ, RZ, c[0x0][0x188] ;  /* 0x00006200ff287624 */ /* 0x000fe200078e00ff */
[----:B------:R-:W-:Y:S01]  /*05d0*/  SHF.R.S32.HI R4, RZ, 0x1f, R39 ;  /* 0x0000001fff047819 */ /* 0x000fe20000011427 */
[----:B------:R-:W-:Y:S01]  /*05e0*/  CS2R R22, SRZ ;  /* 0x0000000000167805 */ /* 0x000fe2000001ff00 */
[----:B------:R-:W-:Y:S01]  /*05f0*/  SGXT.U32 R8, R8, 0x4 ;  /* 0x000000040808781a */ /* 0x000fe20000000000 */
[----:B------:R-:W-:Y:S01]  /*0600*/  CS2R R24, SRZ ;  /* 0x0000000000187805 */ /* 0x000fe2000001ff00 */
[----:B------:R-:W-:Y:S01]  /*0610*/  LEA.HI R39, R4, R39, RZ, 0x5 ;  /* 0x0000002704277211 */ /* 0x000fe200078f28ff */
[----:B------:R-:W1:Y:S01]  /*0620*/  I2F.RP R12, R10 ;  /* 0x0000000a000c7306 */ /* 0x000e620000209400 */
[----:B------:R-:W-:Y:S01]  /*0630*/  LOP3.LUT R18, R5, R8, RZ, 0xfc, !PT ;  /* 0x0000000805127212 */ /* 0x000fe200078efcff */
[----:B------:R-:W-:Y:S01]  /*0640*/  IMAD.MOV.U32 R8, RZ, RZ, RZ ;  /* 0x000000ffff087224 */ /* 0x000fe200078e00ff */
[----:B------:R-:W-:Y:S01]  /*0650*/  LOP3.LUT R32, R2, 0x8, RZ, 0xfc, !PT ;  /* 0x0000000802207812 */ /* 0x000fe200078efcff */
[----:B------:R-:W-:Y:S01]  /*0660*/  CS2R R26, SRZ ;  /* 0x00000000001a7805 */ /* 0x000fe2000001ff00 */
[----:B------:R-:W-:Y:S01]  /*0670*/  LOP3.LUT R20, R18, 0x20, RZ, 0xfc, !PT ;  /* 0x0000002012147812 */ /* 0x000fe200078efcff */
[----:B------:R-:W-:Y:S01]  /*0680*/  IMAD.SHL.U32 R41, R41, 0x20, RZ ;  /* 0x0000002029297824 */ /* 0x000fe200078e00ff */
[----:B------:R-:W-:Y:S01]  /*0690*/  IABS R19, R18 ;  /* 0x0000001200137213 */ /* 0x000fe20000000000 */
[----:B0-----:R-:W0:Y:S01]  /*06a0*/  MUFU.RCP R13, R13 ;  /* 0x0000000d000d7308 */ /* 0x001e220000001000 */
[----:B------:R-:W-:Y:S01]  /*06b0*/  IMAD R38, R32, c[0x0][0x188], RZ ;  /* 0x0000620020267a24 */ /* 0x000fe200078e02ff */
[----:B------:R-:W-:Y:S01]  /*06c0*/  LOP3.LUT R33, R0, 0x1f, RZ, 0xc0, !PT ;  /* 0x0000001f00217812 */ /* 0x000fe200078ec0ff */
[----:B------:R-:W-:Y:S01]  /*06d0*/  IMAD.SHL.U32 R40, R40, 0x20, RZ ;  /* 0x0000002028287824 */ /* 0x000fe200078e00ff */
[----:B------:R-:W-:Y:S01]  /*06e0*/  SHF.R.S32.HI R39, RZ, 0x5, R39 ;  /* 0x00000005ff277819 */ /* 0x000fe20000011427 */
[----:B------:R-:W-:-:S02]  /*06f0*/  ULDC UR4, c[0x0][0x180] ;  /* 0x0000600000047ab9 */ /* 0x000fc40000000800 */
[----:B------:R-:W-:Y:S01]  /*0700*/  IMAD R43, R33, c[0x0][0x18c], RZ ;  /* 0x00006300212b7a24 */ /* 0x000fe200078e02ff */
[----:B-1----:R-:W1:Y:S01]  /*0710*/  MUFU.RCP R12, R12 ;  /* 0x0000000c000c7308 */ /* 0x002e620000001000 */
[----:B0-----:R-:W-:-:S07]  /*0720*/  IADD3 R9, R13, 0xffffffe, RZ ;  /* 0x0ffffffe0d097810 */ /* 0x001fce0007ffe0ff */
[----:B------:R-:W0:Y:S01]  /*0730*/  F2I.FTZ.U32.TRUNC.NTZ R9, R9 ;  /* 0x0000000900097305 */ /* 0x000e22000021f000 */
[----:B-1----:R-:W-:Y:S02]  /*0740*/  IADD3 R6, R12, 0xffffffe, RZ ;  /* 0x0ffffffe0c067810 */ /* 0x002fe40007ffe0ff */
[----:B------:R-:W-:-:S05]  /*0750*/  LEA.HI R12, R0, R5, RZ, 0x1b ;  /* 0x00000005000c7211 */ /* 0x000fca00078fd8ff */
[----:B------:R1:W2:Y:S01]  /*0760*/  F2I.FTZ.U32.TRUNC.NTZ R7, R6 ;  /* 0x0000000600077305 */ /* 0x0002a2000021f000 */
[----:B0-----:R-:W-:Y:S02]  /*0770*/  IMAD.MOV R14, RZ, RZ, -R9 ;  /* 0x000000ffff0e7224 */ /* 0x001fe400078e0a09 */
[----:B-1----:R-:W-:Y:S02]  /*0780*/  IMAD.MOV.U32 R6, RZ, RZ, RZ ;  /* 0x000000ffff067224 */ /* 0x002fe400078e00ff */
[----:B------:R-:W-:Y:S02]  /*0790*/  IMAD.MOV.U32 R4, RZ, RZ, R14 ;  /* 0x000000ffff047224 */ /* 0x000fe400078e000e */
[----:B------:R-:W-:Y:S02]  /*07a0*/  IMAD.SHL.U32 R14, R0, 0x8, RZ ;  /* 0x00000008000e7824 */ /* 0x000fe400078e00ff */
[----:B--2---:R-:W-:-:S04]  /*07b0*/  IMAD.MOV R15, RZ, RZ, -R7 ;  /* 0x000000ffff0f7224 */ /* 0x004fc800078e0a07 */
[----:B------:R-:W-:Y:S01]  /*07c0*/  IMAD R13, R15, R10, RZ ;  /* 0x0000000a0f0d7224 */ /* 0x000fe200078e02ff */
[----:B------:R-:W-:-:S03]  /*07d0*/  IABS R15, R20 ;  /* 0x00000014000f7213 */ /* 0x000fc60000000000 */
[----:B------:R-:W-:-:S04]  /*07e0*/  IMAD.HI.U32 R6, R7, R13, R6 ;  /* 0x0000000d07067227 */ /* 0x000fc800078e0006 */
[----:B------:R-:W-:Y:S01]  /*07f0*/  IMAD R7, R4, R11, RZ ;  /* 0x0000000b04077224 */ /* 0x000fe200078e02ff */
[----:B------:R-:W-:-:S03]  /*0800*/  IADD3 R4, R12, 0x30, RZ ;  /* 0x000000300c047810 */ /* 0x000fc60007ffe0ff */
[----:B------:R-:W-:Y:S01]  /*0810*/  IMAD.HI.U32 R9, R9, R7, R8 ;  /* 0x0000000709097227 */ /* 0x000fe200078e0008 */
[----:B------:R-:W-:Y:S02]  /*0820*/  IADD3 R7, R12, 0x10, RZ ;  /* 0x000000100c077810 */ /* 0x000fe40007ffe0ff */
[----:B------:R-:W-:Y:S02]  /*0830*/  IABS R13, R4 ;  /* 0x00000004000d7213 */ /* 0x000fe40000000000 */
[----:B------:R-:W-:Y:S02]  /*0840*/  ISETP.GE.AND P0, PT, R4, RZ, PT ;  /* 0x000000ff0400720c */ /* 0x000fe40003f06270 */
[----:B------:R-:W-:Y:S01]  /*0850*/  ISETP.GE.AND P1, PT, R7, RZ, PT ;  /* 0x000000ff0700720c */ /* 0x000fe20003f26270 */
[C---:B------:R-:W-:Y:S01]  /*0860*/  IMAD.HI.U32 R4, R6.reuse, R13, RZ ;  /* 0x0000000d06047227 */ /* 0x040fe200078e00ff */
[----:B------:R-:W-:Y:S02]  /*0870*/  IABS R17, R7 ;  /* 0x0000000700117213 */ /* 0x000fe40000000000 */
[----:B------:R-:W-:Y:S01]  /*0880*/  IABS R12, R3 ;  /* 0x00000003000c7213 */ /* 0x000fe20000000000 */
[----:B------:R-:W-:-:S04]  /*0890*/  IMAD.HI.U32 R7, R6, R15, RZ ;  /* 0x0000000f06077227 */ /* 0x000fc800078e00ff */
[----:B------:R-:W-:-:S04]  /*08a0*/  IMAD.HI.U32 R8, R6, R17, RZ ;  /* 0x0000001106087227 */ /* 0x000fc800078e00ff */
[----:B------:R-:W-:Y:S02]  /*08b0*/  IMAD.MOV R4, RZ, RZ, -R4 ;  /* 0x000000ffff047224 */ /* 0x000fe400078e0a04 */
[----:B------:R-:W-:Y:S02]  /*08c0*/  IMAD.MOV R7, RZ, RZ, -R7 ;  /* 0x000000ffff077224 */ /* 0x000fe400078e0a07 */
[----:B------:R-:W-:Y:S02]  /*08d0*/  IMAD.MOV R8, RZ, RZ, -R8 ;  /* 0x000000ffff087224 */ /* 0x000fe400078e0a08 */
[----:B------:R-:W-:Y:S01]  /*08e0*/  IMAD R13, R10, R4, R13 ;  /* 0x000000040a0d7224 */ /* 0x000fe200078e020d */
[----:B------:R-:W-:Y:S01]  /*08f0*/  LOP3.LUT R4, R0, 0x1c0, RZ, 0xc0, !PT ;  /* 0x000001c000047812 */ /* 0x000fe200078ec0ff */
[----:B------:R-:W-:Y:S02]  /*0900*/  IMAD R15, R10, R7, R15 ;  /* 0x000000070a0f7224 */ /* 0x000fe400078e020f */
[----:B------:R-:W-:Y:S01]  /*0910*/  IMAD.HI.U32 R6, R6, R19, RZ ;  /* 0x0000001306067227 */ /* 0x000fe200078e00ff */
[----:B------:R-:W-:-:S02]  /*0920*/  ISETP.GT.U32.AND P6, PT, R10, R13, PT ;  /* 0x0000000d0a00720c */ /* 0x000fc40003fc4070 */
[C---:B------:R-:W-:Y:S01]  /*0930*/  ISETP.GT.U32.AND P4, PT, R10.reuse, R15, PT ;  /* 0x0000000f0a00720c */ /* 0x040fe20003f84070 */
[C---:B------:R-:W-:Y:S01]  /*0940*/  IMAD R17, R10.reuse, R8, R17 ;  /* 0x000000080a117224 */ /* 0x040fe200078e0211 */
[----:B------:R-:W-:Y:S01]  /*0950*/  SHF.R.U32.HI R4, RZ, 0x2, R4 ;  /* 0x00000002ff047819 */ /* 0x000fe20000011604 */
[----:B------:R-:W-:Y:S02]  /*0960*/  IMAD.MOV R6, RZ, RZ, -R6 ;  /* 0x000000ffff067224 */ /* 0x000fe400078e0a06 */
[----:B------:R-:W-:Y:S01]  /*0970*/  IMAD.HI.U32 R9, R9, R12, RZ ;  /* 0x0000000c09097227 */ /* 0x000fe200078e00ff */
[----:B------:R-:W-:-:S03]  /*0980*/  ISETP.GT.U32.AND P5, PT, R10, R17, PT ;  /* 0x000000110a00720c */ /* 0x000fc60003fa4070 */
[C---:B------:R-:W-:Y:S02]  /*0990*/  IMAD R19, R10.reuse, R6, R19 ;  /* 0x000000060a137224 */ /* 0x040fe400078e0213 */
[----:B------:R-:W-:Y:S02]  /*09a0*/  IMAD.MOV R9, RZ, RZ, -R9 ;  /* 0x000000ffff097224 */ /* 0x000fe400078e0a09 */
[--C-:B------:R-:W-:Y:S01]  /*09b0*/  @!P6 IMAD.IADD R13, R13, 0x1, -R10.reuse ;  /* 0x000000010d0de824 */ /* 0x100fe200078e0a0a */
[C---:B------:R-:W-:Y:S01]  /*09c0*/  ISETP.GT.U32.AND P2, PT, R10.reuse, R19, PT ;  /* 0x000000130a00720c */ /* 0x040fe20003f44070 */
[----:B------:R-:W-:Y:S02]  /*09d0*/  @!P4 IMAD.IADD R15, R15, 0x1, -R10 ;  /* 0x000000010f0fc824 */ /* 0x000fe400078e0a0a */
[----:B------:R-:W-:Y:S01]  /*09e0*/  IMAD R12, R11, R9, R12 ;  /* 0x000000090b0c7224 */ /* 0x000fe200078e020c */
[C---:B------:R-:W-:Y:S01]  /*09f0*/  ISETP.GT.U32.AND P6, PT, R10.reuse, R13, PT ;  /* 0x0000000d0a00720c */ /* 0x040fe20003fc4070 */
[----:B------:R-:W-:Y:S01]  /*0a00*/  @!P5 IMAD.IADD R17, R17, 0x1, -R10 ;  /* 0x000000011111d824 */ /* 0x000fe200078e0a0a */
[----:B------:R-:W-:Y:S01]  /*0a10*/  ISETP.GT.U32.AND P5, PT, R10, R15, PT ;  /* 0x0000000f0a00720c */ /* 0x000fe20003fa4070 */
[----:B------:R-:W-:Y:S01]  /*0a20*/  IMAD.SHL.U32 R7, R0, 0x2, RZ ;  /* 0x0000000200077824 */ /* 0x000fe200078e00ff */
[----:B------:R-:W-:-:S02]  /*0a30*/  ISETP.GT.U32.AND P3, PT, R11, R12, PT ;  /* 0x0000000c0b00720c */ /* 0x000fc40003f64070 */
[----:B------:R-:W-:Y:S02]  /*0a40*/  SHF.R.U32.HI R9, RZ, 0x2, R0 ;  /* 0x00000002ff097819 */ /* 0x000fe40000011600 */
[----:B------:R-:W-:Y:S01]  /*0a50*/  LOP3.LUT R6, R7, 0x3fe, RZ, 0xc0, !PT ;  /* 0x000003fe07067812 */ /* 0x000fe200078ec0ff */
[--C-:B------:R-:W-:Y:S01]  /*0a60*/  @!P2 IMAD.IADD R19, R19, 0x1, -R10.reuse ;  /* 0x000000011313a824 */ /* 0x100fe200078e0a0a */
[C---:B------:R-:W-:Y:S02]  /*0a70*/  ISETP.GT.U32.AND P2, PT, R10.reuse, R17, PT ;  /* 0x000000110a00720c */ /* 0x040fe40003f44070 */
[----:B------:R-:W-:Y:S01]  /*0a80*/  LOP3.LUT R8, R9, 0x60, RZ, 0xc0, !PT ;  /* 0x0000006009087812 */ /* 0x000fe200078ec0ff */
[--C-:B------:R-:W-:Y:S01]  /*0a90*/  @!P6 IMAD.IADD R13, R13, 0x1, -R10.reuse ;  /* 0x000000010d0de824 */ /* 0x100fe200078e0a0a */
[----:B------:R-:W-:Y:S01]  /*0aa0*/  ISETP.GT.U32.AND P4, PT, R10, R19, PT ;  /* 0x000000130a00720c */ /* 0x000fe20003f84070 */
[----:B------:R-:W-:Y:S01]  /*0ab0*/  @!P5 IMAD.IADD R15, R15, 0x1, -R10 ;  /* 0x000000010f0fd824 */ /* 0x000fe200078e0a0a */
[----:B------:R-:W-:Y:S01]  /*0ac0*/  ISETP.GE.AND P6, PT, R18, RZ, PT ;  /* 0x000000ff1200720c */ /* 0x000fe20003fc6270 */
[----:B------:R-:W-:Y:S01]  /*0ad0*/  @!P3 IMAD.IADD R12, R12, 0x1, -R11 ;  /* 0x000000010c0cb824 */ /* 0x000fe200078e0a0b */
[----:B------:R-:W-:Y:S01]  /*0ae0*/  ISETP.GE.AND P5, PT, R20, RZ, PT ;  /* 0x000000ff1400720c */ /* 0x000fe20003fa6270 */
[----:B------:R-:W-:Y:S01]  /*0af0*/  @!P0 IMAD.MOV R13, RZ, RZ, -R13 ;  /* 0x000000ffff0d8224 */ /* 0x000fe200078e0a0d */
[----:B------:R-:W-:-:S02]  /*0b00*/  ISETP.GE.AND P0, PT, R3, RZ, PT ;  /* 0x000000ff0300720c */ /* 0x000fc40003f06270 */
[----:B------:R-:W-:Y:S01]  /*0b10*/  ISETP.GT.U32.AND P3, PT, R11, R12, PT ;  /* 0x0000000c0b00720c */ /* 0x000fe20003f64070 */
[--C-:B------:R-:W-:Y:S01]  /*0b20*/  @!P2 IMAD.IADD R17, R17, 0x1, -R10.reuse ;  /* 0x000000011111a824 */ /* 0x100fe200078e0a0a */
[----:B------:R-:W-:Y:S02]  /*0b30*/  ISETP.NE.AND P2, PT, RZ, c[0x0][0x17c], PT ;  /* 0x00005f00ff007a0c */ /* 0x000fe40003f45270 */
[----:B------:R-:W-:Y:S01]  /*0b40*/  LOP3.LUT R6, R6, 0x30, R9, 0x78, !PT ;  /* 0x0000003006067812 */ /* 0x000fe200078e7809 */
[----:B------:R-:W-:Y:S01]  /*0b50*/  @!P4 IMAD.IADD R19, R19, 0x1, -R10 ;  /* 0x000000011313c824 */ /* 0x000fe200078e0a0a */
[----:B------:R-:W-:Y:S01]  /*0b60*/  LOP3.LUT R10, RZ, c[0x0][0x17c], RZ, 0x33, !PT ;  /* 0x00005f00ff0a7a12 */ /* 0x000fe200078e33ff */
[----:B------:R-:W-:Y:S01]  /*0b70*/  @!P1 IMAD.MOV R17, RZ, RZ, -R17 ;  /* 0x000000ffff119224 */ /* 0x000fe200078e0a11 */
[----:B------:R-:W-:Y:S01]  /*0b80*/  ISETP.NE.AND P1, PT, RZ, c[0x0][0x178], PT ;  /* 0x00005e00ff007a0c */ /* 0x000fe20003f25270 */
[----:B------:R-:W-:Y:S01]  /*0b90*/  @!P5 IMAD.MOV R15, RZ, RZ, -R15 ;  /* 0x000000ffff0fd224 */ /* 0x000fe200078e0a0f */
[C---:B------:R-:W-:Y:S01]  /*0ba0*/  SEL R13, R10.reuse, R13, !P2 ;  /* 0x0000000d0a0d7207 */ /* 0x040fe20005000000 */
[----:B------:R-:W-:Y:S01]  /*0bb0*/  @!P6 IMAD.MOV R19, RZ, RZ, -R19 ;  /* 0x000000ffff13e224 */ /* 0x000fe200078e0a13 */
[----:B------:R-:W-:Y:S01]  /*0bc0*/  SEL R17, R10, R17, !P2 ;  /* 0x000000110a117207 */ /* 0x000fe20005000000 */
[----:B------:R-:W-:Y:S01]  /*0bd0*/  @!P3 IMAD.IADD R12, R12, 0x1, -R11 ;  /* 0x000000010c0cb824 */ /* 0x000fe200078e0a0b */
[C---:B------:R-:W-:Y:S01]  /*0be0*/  SEL R15, R10.reuse, R15, !P2 ;  /* 0x0000000f0a0f7207 */ /* 0x040fe20005000000 */
[----:B------:R-:W-:Y:S01]  /*0bf0*/  IMAD R13, R13, c[0x0][0x190], RZ ;  /* 0x000064000d0d7a24 */ /* 0x000fe200078e02ff */
[----:B------:R-:W-:Y:S01]  /*0c00*/  SEL R19, R10, R19, !P2 ;  /* 0x000000130a137207 */ /* 0x000fe20005000000 */
[----:B------:R-:W-:Y:S01]  /*0c10*/  @!P0 IMAD.MOV R12, RZ, RZ, -R12 ;  /* 0x000000ffff0c8224 */ /* 0x000fe200078e0a0c */
[C---:B------:R-:W-:Y:S01]  /*0c20*/  LOP3.LUT R10, R2.reuse, 0x18, RZ, 0xfc, !PT ;  /* 0x00000018020a7812 */ /* 0x040fe200078efcff */
[----:B------:R-:W-:Y:S01]  /*0c30*/  IMAD R15, R15, c[0x0][0x190], RZ ;  /* 0x000064000f0f7a24 */ /* 0x000fe200078e02ff */
[----:B------:R-:W-:Y:S01]  /*0c40*/  LOP3.LUT R11, R2, 0x10, RZ, 0xfc, !PT ;  /* 0x00000010020b7812 */ /* 0x000fe200078efcff */
[----:B------:R-:W-:Y:S01]  /*0c50*/  IMAD R17, R17, c[0x0][0x190], RZ ;  /* 0x0000640011117a24 */ /* 0x000fe200078e02ff */
[--C-:B------:R-:W-:Y:S01]  /*0c60*/  LOP3.LUT R16, R14, 0x30, R7.reuse, 0x48, !PT ;  /* 0x000000300e107812 */ /* 0x100fe200078e4807 */
[----:B------:R-:W-:Y:S01]  /*0c70*/  IMAD R48, R10, c[0x0][0x188], RZ ;  /* 0x000062000a307a24 */ /* 0x000fe200078e02ff */
[--C-:B------:R-:W-:Y:S01]  /*0c80*/  LOP3.LUT R21, R8, 0x10, R7.reuse, 0xf8, !PT ;  /* 0x0000001008157812 */ /* 0x100fe200078ef807 */
[----:B------:R-:W-:Y:S01]  /*0c90*/  IMAD R49, R11, c[0x0][0x188], RZ ;  /* 0x000062000b317a24 */ /* 0x000fe200078e02ff */
[----:B------:R-:W-:Y:S01]  /*0ca0*/  LOP3.LUT R7, R4, 0x3fe, R7, 0x78, !PT ;  /* 0x000003fe04077812 */ /* 0x000fe200078e7807 */
[C---:B------:R-:W-:Y:S01]  /*0cb0*/  IMAD.SHL.U32 R4, R0.reuse, 0x10, RZ ;  /* 0x0000001000047824 */ /* 0x040fe200078e00ff */
[C---:B------:R-:W-:Y:S01]  /*0cc0*/  LOP3.LUT R9, R0.reuse, 0x7, RZ, 0xc0, !PT ;  /* 0x0000000700097812 */ /* 0x040fe200078ec0ff */
[----:B------:R-:W-:Y:S01]  /*0cd0*/  IMAD.SHL.U32 R8, R0, 0x40, RZ ;  /* 0x0000004000087824 */ /* 0x000fe200078e00ff */
[----:B------:R-:W-:Y:S01]  /*0ce0*/  LEA R42, P2, R44, c[0x0][0x160], 0x1 ;  /* 0x000058002c2a7a11 */ /* 0x000fe200078408ff */
[----:B------:R-:W-:Y:S01]  /*0cf0*/  IMAD R19, R19, c[0x0][0x190], RZ ;  /* 0x0000640013137a24 */ /* 0x000fe200078e02ff */
[----:B------:R-:W-:Y:S01]  /*0d00*/  LOP3.LUT R4, R4, 0x600, RZ, 0xc0, !PT ;  /* 0x0000060004047812 */ /* 0x000fe200078ec0ff */
[----:B------:R-:W-:Y:S01]  /*0d10*/  IMAD R14, R9, 0x90, RZ ;  /* 0x00000090090e7824 */ /* 0x000fe200078e02ff */
[----:B------:R-:W-:-:S02]  /*0d20*/  LEA.HI.X.SX32 R44, R44, c[0x0][0x164], 0x1, P2 ;  /* 0x000059002c2c7a11 */ /* 0x000fc400010f0eff */
[----:B------:R-:W-:Y:S02]  /*0d30*/  LEA R45, P2, R48, c[0x0][0x160], 0x1 ;  /* 0x00005800302d7a11 */ /* 0x000fe400078408ff */
[----:B------:R-:W-:Y:S02]  /*0d40*/  LEA R46, P3, R49, c[0x0][0x160], 0x1 ;  /* 0x00005800312e7a11 */ /* 0x000fe400078608ff */
[----:B------:R-:W-:Y:S02]  /*0d50*/  @!P1 LOP3.LUT R12, RZ, c[0x0][0x178], RZ, 0x33, !PT ;  /* 0x00005e00ff0c9a12 */ /* 0x000fe400078e33ff */
[----:B------:R-:W-:Y:S01]  /*0d60*/  LOP3.LUT R14, R14, R21, RZ, 0x3c, !PT ;  /* 0x000000150e0e7212 */ /* 0x000fe200078e3cff */
[----:B------:R-:W-:Y:S01]  /*0d70*/  IMAD R21, R9, 0x40, R4 ;  /* 0x0000004009157824 */ /* 0x000fe200078e0204 */
[----:B------:R-:W-:Y:S01]  /*0d80*/  LOP3.LUT R9, R8, 0x400, RZ, 0xc0, !PT ;  /* 0x0000040008097812 */ /* 0x000fe200078ec0ff */
[----:B------:R-:W-:Y:S01]  /*0d90*/  IMAD R12, R12, c[0x0][0x184], RZ ;  /* 0x000061000c0c7a24 */ /* 0x000fe200078e02ff */
[----:B------:R-:W-:Y:S01]  /*0da0*/  LEA.HI.X.SX32 R48, R48, c[0x0][0x164], 0x1, P2 ;  /* 0x0000590030307a11 */ /* 0x000fe200010f0eff */
[----:B------:R-:W-:Y:S01]  /*0db0*/  IMAD.IADD R8, R16, 0x1, R21 ;  /* 0x0000000110087824 */ /* 0x000fe200078e0215 */
[----:B------:R-:W-:Y:S01]  /*0dc0*/  LEA.HI.X.SX32 R49, R49, c[0x0][0x164], 0x1, P3 ;  /* 0x0000590031317a11 */ /* 0x000fe200018f0eff */
[----:B------:R-:W-:Y:S01]  /*0dd0*/  IMAD.IADD R9, R9, 0x1, R14 ;  /* 0x0000000109097824 */ /* 0x000fe200078e020e */
[----:B------:R-:W-:Y:S01]  /*0de0*/  LEA R47, P0, R38, c[0x0][0x160], 0x1 ;  /* 0x00005800262f7a11 */ /* 0x000fe200078008ff */
[----:B------:R-:W-:Y:S01]  /*0df0*/  CS2R R20, SRZ ;  /* 0x0000000000147805 */ /* 0x000fe2000001ff00 */
[----:B------:R-:W-:Y:S01]  /*0e00*/  LEA R52, P1, R13, c[0x0][0x168], 0x1 ;  /* 0x00005a000d347a11 */ /* 0x000fe200078208ff */
[----:B------:R-:W-:Y:S01]  /*0e10*/  IMAD.WIDE R54, R12, 0x2, RZ ;  /* 0x000000020c367825 */ /* 0x000fe200078e02ff */
[----:B------:R-:W-:-:S02]  /*0e20*/  LEA R50, P2, R15, c[0x0][0x168], 0x1 ;  /* 0x00005a000f327a11 */ /* 0x000fc400078408ff */
[----:B------:R-:W-:Y:S02]  /*0e30*/  LEA R36, P3, R17, c[0x0][0x168], 0x1 ;  /* 0x00005a0011247a11 */ /* 0x000fe400078608ff */
[----:B------:R-:W-:Y:S02]  /*0e40*/  LEA R34, P4, R19, c[0x0][0x168], 0x1 ;  /* 0x00005a0013227a11 */ /* 0x000fe400078808ff */
[----:B------:R-:W-:Y:S02]  /*0e50*/  LEA.HI.X.SX32 R38, R38, c[0x0][0x164], 0x1, P0 ;  /* 0x0000590026267a11 */ /* 0x000fe400000f0eff */
[----:B------:R-:W-:Y:S02]  /*0e60*/  LEA.HI.X.SX32 R53, R13, c[0x0][0x16c], 0x1, P1 ;  /* 0x00005b000d357a11 */ /* 0x000fe400008f0eff */
[----:B------:R-:W-:Y:S02]  /*0e70*/  LEA.HI.X.SX32 R51, R15, c[0x0][0x16c], 0x1, P2 ;  /* 0x00005b000f337a11 */ /* 0x000fe400010f0eff */
[----:B------:R-:W-:-:S02]  /*0e80*/  LEA.HI.X.SX32 R37, R17, c[0x0][0x16c], 0x1, P3 ;  /* 0x00005b0011257a11 */ /* 0x000fc400018f0eff */
[----:B------:R-:W-:Y:S02]  /*0e90*/  LEA.HI.X.SX32 R35, R19, c[0x0][0x16c], 0x1, P4 ;  /* 0x00005b0013237a11 */ /* 0x000fe400020f0eff */
.L_x_1:
[----:B------:R-:W-:Y:S02]  /*0ea0*/  ISETP.GE.AND P0, PT, R2, UR4, PT ;  /* 0x0000000402007c0c */ /* 0x000fe4000bf06270 */
[----:B------:R-:W-:Y:S02]  /*0eb0*/  IADD3 R14, P1, R54, R42, RZ ;  /* 0x0000002a360e7210 */ /* 0x000fe40007f3e0ff */
[----:B------:R-:W-:Y:S02]  /*0ec0*/  PRMT R56, RZ, 0x7610, R56 ;  /* 0x00007610ff387816 */ /* 0x000fe40000000038 */
[----:B------:R-:W-:Y:S01]  /*0ed0*/  ISETP.GE.AND P2, PT, R32, UR4, PT ;  /* 0x0000000420007c0c */ /* 0x000fe2000bf46270 */
[----:B------:R-:W-:Y:S01]  /*0ee0*/  IMAD.X R15, R55, 0x1, R44, P1 ;  /* 0x00000001370f7824 */ /* 0x000fe200008e062c */
[----:B------:R-:W-:-:S05]  /*0ef0*/  IADD3 R12, P1, R54, R47, RZ ;  /* 0x0000002f360c7210 */ /* 0x000fca0007f3e0ff */
[----:B------:R0:W2:Y:S01]  /*0f00*/  @!P0 LDG.E.U16 R56, [R14.64] ;  /* 0x000000060e388981 */ /* 0x0000a2000c1e1500 */
[----:B------:R-:W-:Y:S01]  /*0f10*/  IMAD.X R13, R55, 0x1, R38, P1 ;  /* 0x00000001370d7824 */ /* 0x000fe200008e0626 */
[----:B------:R-:W-:Y:S02]  /*0f20*/  ISETP.GE.AND P1, PT, R11, UR4, PT ;  /* 0x000000040b007c0c */ /* 0x000fe4000bf26270 */
[C---:B------:R-:W-:Y:S02]  /*0f30*/  IADD3 R28, P0, R54.reuse, R46, RZ ;  /* 0x0000002e361c7210 */ /* 0x040fe40007f1e0ff */
[----:B------:R-:W-:Y:S02]  /*0f40*/  PRMT R30, RZ, 0x7610, R30 ;  /* 0x00007610ff1e7816 */ /* 0x000fe4000000001e */
[----:B------:R-:W-:Y:S01]  /*0f50*/  PRMT R60, RZ, 0x7610, R60 ;  /* 0x00007610ff3c7816 */ /* 0x000fe2000000003c */
[----:B------:R-:W-:Y:S01]  /*0f60*/  IMAD.X R29, R55, 0x1, R49, P0 ;  /* 0x00000001371d7824 */ /* 0x000fe200000e0631 */
[----:B------:R-:W-:-:S02]  /*0f70*/  IADD3 R18, P0, R54, R45, RZ ;  /* 0x0000002d36127210 */ /* 0x000fc40007f1e0ff */
[----:B------:R-:W-:Y:S02]  /*0f80*/  PRMT R58, RZ, 0x7610, R58 ;  /* 0x00007610ff3a7816 */ /* 0x000fe4000000003a */
[----:B------:R1:W3:Y:S04]  /*0f90*/  @!P2 LDG.E.U16 R60, [R12.64] ;  /* 0x000000060c3ca981 */ /* 0x0002e8000c1e1500 */
[----:B------:R-:W4:Y:S01]  /*0fa0*/  @!P1 LDG.E.U16 R30, [R28.64] ;  /* 0x000000061c1e9981 */ /* 0x000f22000c1e1500 */
[----:B------:R-:W-:Y:S01]  /*0fb0*/  ISETP.GE.AND P1, PT, R10, UR4, PT ;  /* 0x000000040a007c0c */ /* 0x000fe2000bf26270 */
[----:B------:R-:W-:Y:S01]  /*0fc0*/  IMAD.X R19, R55, 0x1, R48, P0 ;  /* 0x0000000137137824 */ /* 0x000fe200000e0630 */
[----:B------:R-:W-:-:S11]  /*0fd0*/  ISETP.GE.AND P2, PT, R33, UR4, PT ;  /* 0x0000000421007c0c */ /* 0x000fd6000bf46270 */
[----:B------:R5:W4:Y:S01]  /*0fe0*/  @!P1 LDG.E.U16 R58, [R18.64] ;  /* 0x00000006123a9981 */ /* 0x000b22000c1e1500 */
[----:B------:R-:W-:Y:S01]  /*0ff0*/  PRMT R59, RZ, 0x7610, R59 ;  /* 0x00007610ff3b7816 */ /* 0x000fe2000000003b */
[C---:B------:R-:W-:Y:S02]  /*1000*/  IMAD.WIDE R16, R43.reuse, 0x2, R34 ;  /* 0x000000022b107825 */ /* 0x040fe400078e0222 */
[----:B------:R-:W-:Y:S01]  /*1010*/  BAR.SYNC.DEFER_BLOCKING 0x0 ;  /* 0x0000000000007b1d */ /* 0x000fe20000010000 */
[----:B------:R-:W-:Y:S01]  /*1020*/  PRMT R61, RZ, 0x7610, R61 ;  /* 0x00007610ff3d7816 */ /* 0x000fe2000000003d */
[----:B0-----:R-:W-:Y:S01]  /*1030*/  IMAD.WIDE R14, R43, 0x2, R36 ;  /* 0x000000022b0e7825 */ /* 0x001fe200078e0224 */
[----:B-----5:R-:W-:-:S03]  /*1040*/  PRMT R19, RZ, 0x7610, R19 ;  /* 0x00007610ff137816 */ /* 0x020fc60000000013 */
[----:B-1----:R-:W-:Y:S01]  /*1050*/  IMAD.WIDE R12, R43, 0x2, R50 ;  /* 0x000000022b0c7825 */ /* 0x002fe200078e0232 */
[----:B------:R0:W5:Y:S04]  /*1060*/  @!P2 LDG.E.U16 R59, [R16.64] ;  /* 0x00000006103ba981 */ /* 0x000168000c1e1500 */
[----:B------:R-:W5:Y:S04]  /*1070*/  @!P2 LDG.E.U16 R61, [R14.64] ;  /* 0x000000060e3da981 */ /* 0x000f68000c1e1500 */
[----:B------:R-:W5:Y:S01]  /*1080*/  @!P2 LDG.E.U16 R19, [R12.64] ;  /* 0x000000060c13a981 */ /* 0x000f62000c1e1500 */
[----:B0-----:R-:W-:-:S03]  /*1090*/  PRMT R17, RZ, 0x7610, R17 ;  /* 0x00007610ff117816 */ /* 0x001fc60000000011 */
[----:B--2---:R0:W-:Y:S02]  /*10a0*/  STS.U16 [R7], R56 ;  /* 0x0000003807007388 */ /* 0x0041e40000000400 */
[----:B0-----:R-:W-:-:S05]  /*10b0*/  IMAD.WIDE R56, R43, 0x2, R52 ;  /* 0x000000022b387825 */ /* 0x001fca00078e0234 */
[----:B------:R-:W2:Y:S04]  /*10c0*/  @!P2 LDG.E.U16 R17, [R56.64] ;  /* 0x000000063811a981 */ /* 0x000ea8000c1e1500 */
[----:B---3--:R-:W-:Y:S04]  /*10d0*/  STS.U16 [R7+0x400], R60 ;  /* 0x0004003c07007388 */ /* 0x008fe80000000400 */
[----:B----4-:R-:W-:Y:S04]  /*10e0*/  STS.U16 [R7+0x800], R30 ;  /* 0x0008001e07007388 */ /* 0x010fe80000000400 */
[----:B------:R-:W-:Y:S04]  /*10f0*/  STS.U16 [R7+0xc00], R58 ;  /* 0x000c003a07007388 */ /* 0x000fe80000000400 */
[----:B-----5:R-:W-:Y:S04]  /*1100*/  STS.U16 [R6+0x1000], R59 ;  /* 0x0010003b06007388 */ /* 0x020fe80000000400 */
[----:B------:R-:W-:Y:S04]  /*1110*/  STS.U16 [R6+0x1400], R61 ;  /* 0x0014003d06007388 */ /* 0x000fe80000000400 */
[----:B------:R-:W-:Y:S01]  /*1120*/  STS.U16 [R6+0x1800], R19 ;  /* 0x0018001306007388 */ /* 0x000fe20000000400 */
[----:B------:R-:W-:-:S04]  /*1130*/  IADD3 R39, R39, -0x1, RZ ;  /* 0xffffffff27277810 */ /* 0x000fc80007ffe0ff */
[----:B------:R-:W-:Y:S01]  /*1140*/  ISETP.NE.U32.AND P0, PT, R39, RZ, PT ;  /* 0x000000ff2700720c */ /* 0x000fe20003f05070 */
[----:B------:R-:W-:Y:S01]  /*1150*/  UIADD3 UR4, UR4, -0x20, URZ ;  /* 0xffffffe004047890 */ /* 0x000fe2000fffe03f */
[----:B------:R-:W-:-:S04]  /*1160*/  IMAD.WIDE R52, R41, 0x2, R52 ;  /* 0x0000000229347825 */ /* 0x000fc800078e0234 */
[----:B------:R-:W-:-:S04]  /*1170*/  IMAD.WIDE R50, R41, 0x2, R50 ;  /* 0x0000000229327825 */ /* 0x000fc800078e0232 */
[----:B------:R-:W-:-:S04]  /*1180*/  IMAD.WIDE R36, R41, 0x2, R36 ;  /* 0x0000000229247825 */ /* 0x000fc800078e0224 */
[----:B------:R-:W-:-:S04]  /*1190*/  IMAD.WIDE R34, R41, 0x2, R34 ;  /* 0x0000000229227825 */ /* 0x000fc800078e0222 */
[----:B------:R-:W-:Y:S01]  /*11a0*/  IMAD.WIDE R54, R40, 0x2, R54 ;  /* 0x0000000228367825 */ /* 0x000fe200078e0236 */
[----:B--2---:R-:W-:Y:S04]  /*11b0*/  STS.U16 [R6+0x1c00], R17 ;  /* 0x001c001106007388 */ /* 0x004fe80000000400 */
[----:B------:R-:W-:Y:S06]  /*11c0*/  BAR.SYNC.DEFER_BLOCKING 0x0 ;  /* 0x0000000000007b1d */ /* 0x000fec0000010000 */
[----:B------:R-:W-:Y:S04]  /*11d0*/  LDSM.16.MT88.4 R28, [R9] ;  /* 0x00000000091c783b */ /* 0x000fe80000004200 */
[----:B------:R-:W0:Y:S04]  /*11e0*/  LDSM.16.M88.4 R12, [R8+0x1000] ;  /* 0x00100000080c783b */ /* 0x000e280000000200 */
[----:B------:R-:W1:Y:S01]  /*11f0*/  LDSM.16.M88.4 R16, [R8+0x1800] ;  /* 0x001800000810783b */ /* 0x000e620000000200 */
[C---:B0-----:R-:W-:Y:S08]  /*1200*/  HMMA.16816.F32.BF16 R20, R28.reuse, R12, R20 ;  /* 0x0000000c1c14723c */ /* 0x041ff00000041814 */
[----:B-1----:R-:W-:Y:S01]  /*1210*/  HMMA.16816.F32.BF16 R24, R28, R16, R24 ;  /* 0x000000101c18723c */ /* 0x002fe20000041818 */
[----:B------:R-:W0:Y:S11]  /*1220*/  LDSM.16.MT88.4 R28, [R9+0x800] ;  /* 0x00080000091c783b */ /* 0x000e360000004200 */
[----:B------:R-:W-:Y:S04]  /*1230*/  @!UPT UIADD3 URZ, URZ, URZ, URZ ;  /* 0x0000003f3f3ff290 */ /* 0x000fe8000fffe03f */
[C---:B0-----:R-:W-:Y:S08]  /*1240*/  HMMA.16816.F32.BF16 R20, R28.reuse, R14, R20 ;  /* 0x0000000e1c14723c */ /* 0x041ff00000041814 */
[----:B------:R-:W-:Y:S01]  /*1250*/  HMMA.16816.F32.BF16 R24, R28, R18, R24 ;  /* 0x000000121c18723c */ /* 0x000fe20000041818 */
[----:B------:R-:W-:Y:S07]  /*1260*/  @P0 BRA `(.L_x_1) ;  /* 0xfffffc3000000947 */ /* 0x000fee000383ffff */
[----:B------:R-:W-:-:S15]  /*1270*/  NOP ;  /* 0x0000000000007918 */ /* 0x000fde0000000000 */
[----:B------:R-:W-:-:S01]  /*1280*/  NOP ;  /* 0x0000000000007918 */ /* 0x000fc20000000000 */
[----:B------:R-:W-:Y:S02]  /*1290*/  F2FP.BF16.PACK_AB R23, R27, R23 ;  /* 0x000000171b17723e */ /* 0x000fe400000010ff */
[----:B------:R-:W-:-:S02]  /*12a0*/  F2FP.BF16.PACK_AB R22, R26, R22 ;  /* 0x000000161a16723e */ /* 0x000fc400000010ff */
[----:B------:R-:W-:Y:S02]  /*12b0*/  F2FP.BF16.PACK_AB R21, R25, R21 ;  /* 0x000000151915723e */ /* 0x000fe400000010ff */
[----:B------:R-:W-:-:S07]  /*12c0*/  F2FP.BF16.PACK_AB R20, R24, R20 ;  /* 0x000000141814723e */ /* 0x000fce00000010ff */
.L_x_0:
[----:B------:R-:W-:Y:S01]  /*12d0*/  BAR.SYNC.DEFER_BLOCKING 0x0 ;  /* 0x0000000000007b1d */ /* 0x000fe20000010000 */
[C---:B------:R-:W-:Y:S01]  /*12e0*/  IMAD.SHL.U32 R7, R0.reuse, 0x20, RZ ;  /* 0x0000002000077824 */ /* 0x040fe200078e00ff */
[C---:B------:R-:W-:Y:S01]  /*12f0*/  LOP3.LUT R6, R0.reuse, 0x1c, RZ, 0xc0, !PT ;  /* 0x0000001c00067812 */ /* 0x040fe200078ec0ff */
[C---:B------:R-:W-:Y:S01]  /*1300*/  IMAD.SHL.U32 R11, R0.reuse, 0x4, RZ ;  /* 0x00000004000b7824 */ /* 0x040fe200078e00ff */
[----:B------:R-:W-:Y:S01]  /*1310*/  LOP3.LUT R9, R0, 0x180, RZ, 0xc0, !PT ;  /* 0x0000018000097812 */ /* 0x000fe200078ec0ff */
[----:B------:R-:W-:Y:S01]  /*1320*/  IMAD.MOV.U32 R15, RZ, RZ, c[0x0][0x198] ;  /* 0x00006600ff0f7624 */ /* 0x000fe200078e00ff */
[----:B------:R-:W-:Y:S01]  /*1330*/  LOP3.LUT R7, R4, 0x1060, R7, 0xf8, !PT ;  /* 0x0000106004077812 */ /* 0x000fe200078ef807 */
[----:B------:R-:W-:Y:S01]  /*1340*/  IMAD.SHL.U32 R4, R0, 0x100, RZ ;  /* 0x0000010000047824 */ /* 0x000fe200078e00ff */
[----:B------:R-:W-:-:S02]  /*1350*/  LEA.HI R6, R9, R6, RZ, 0x1f ;  /* 0x0000000609067211 */ /* 0x000fc400078ff8ff */
[----:B------:R-:W-:Y:S02]  /*1360*/  SHF.R.U32.HI R9, RZ, 0x2, R9 ;  /* 0x00000002ff097819 */ /* 0x000fe40000011609 */
[----:B------:R-:W-:Y:S02]  /*1370*/  LOP3.LUT R4, R4, 0x1800, RZ, 0xc0, !PT ;  /* 0x0000180004047812 */ /* 0x000fe400078ec0ff */
[----:B------:R-:W-:Y:S01]  /*1380*/  LOP3.LUT R7, R7, R6, RZ, 0x3c, !PT ;  /* 0x0000000607077212 */ /* 0x000fe200078e3cff */
[----:B------:R-:W-:Y:S01]  /*1390*/  IMAD R6, R3, c[0x0][0x194], RZ ;  /* 0x0000650003067a24 */ /* 0x000fe200078e02ff */
[----:B------:R-:W-:Y:S02]  /*13a0*/  LOP3.LUT R0, R4, 0x1fc, R11, 0xf8, !PT ;  /* 0x000001fc04007812 */ /* 0x000fe400078ef80b */
[----:B------:R-:W-:Y:S02]  /*13b0*/  LOP3.LUT R4, R7, 0x20, RZ, 0x3c, !PT ;  /* 0x0000002007047812 */ /* 0x000fe400078e3cff */
[----:B------:R-:W-:-:S02]  /*13c0*/  LOP3.LUT R10, R0, R9, RZ, 0x3c, !PT ;  /* 0x00000009000a7212 */ /* 0x000fc400078e3cff */
[----:B------:R-:W-:Y:S01]  /*13d0*/  LOP3.LUT R0, R5, R2, RZ, 0xfc, !PT ;  /* 0x0000000205007212 */ /* 0x000fe200078efcff */
[----:B------:R-:W-:Y:S01]  /*13e0*/  STS [R7], R20 ;  /* 0x0000001407007388 */ /* 0x000fe20000000800 */
[----:B------:R-:W-:Y:S02]  /*13f0*/  ISETP.GE.AND P0, PT, R3, c[0x0][0x178], PT ;  /* 0x00005e0003007a0c */ /* 0x000fe40003f06270 */
[----:B------:R-:W-:Y:S01]  /*1400*/  LEA R16, P1, R6, c[0x0][0x170], 0x1 ;  /* 0x00005c0006107a11 */ /* 0x000fe200078208ff */
[----:B------:R-:W-:Y:S01]  /*1410*/  STS [R7+0x100], R21 ;  /* 0x0001001507007388 */ /* 0x000fe20000000800 */
[C---:B------:R-:W-:Y:S01]  /*1420*/  IMAD R8, R0.reuse, c[0x0][0x198], RZ ;  /* 0x0000660000087a24 */ /* 0x040fe200078e02ff */
[----:B------:R-:W-:Y:S02]  /*1430*/  ISETP.LT.AND P3, PT, R0, c[0x0][0x17c], !P0 ;  /* 0x00005f0000007a0c */ /* 0x000fe40004761270 */
[----:B------:R-:W-:Y:S01]  /*1440*/  STS [R4+0x800], R22 ;  /* 0x0008001604007388 */ /* 0x000fe20000000800 */
[----:B------:R-:W-:-:S02]  /*1450*/  LEA.HI.X.SX32 R18, R6, c[0x0][0x174], 0x1, P1 ;  /* 0x00005d0006127a11 */ /* 0x000fc400008f0eff */
[C-C-:B------:R-:W-:Y:S01]  /*1460*/  LOP3.LUT R13, R5.reuse, 0x30, R2.reuse, 0xfe, !PT ;  /* 0x00000030050d7812 */ /* 0x140fe200078efe02 */
[----:B------:R0:W-:Y:S01]  /*1470*/  STS [R4+0x900], R23 ;  /* 0x0009001704007388 */ /* 0x0001e20000000800 */
[C-C-:B------:R-:W-:Y:S02]  /*1480*/  LOP3.LUT R3, R5.reuse, 0x28, R2.reuse, 0xfe, !PT ;  /* 0x0000002805037812 */ /* 0x140fe400078efe02 */
[C-C-:B------:R-:W-:Y:S01]  /*1490*/  LOP3.LUT R11, R5.reuse, 0x20, R2.reuse, 0xfe, !PT ;  /* 0x00000020050b7812 */ /* 0x140fe200078efe02 */
[----:B------:R-:W-:Y:S01]  /*14a0*/  BAR.SYNC.DEFER_BLOCKING 0x0 ;  /* 0x0000000000007b1d */ /* 0x000fe20000010000 */
[C-C-:B------:R-:W-:Y:S02]  /*14b0*/  LOP3.LUT R0, R5.reuse, 0x38, R2.reuse, 0xfe, !PT ;  /* 0x0000003805007812 */ /* 0x140fe400078efe02 */
[----:B------:R-:W-:Y:S02]  /*14c0*/  LEA R6, P2, R8, R16, 0x1 ;  /* 0x0000001008067211 */ /* 0x000fe400078408ff */
[----:B0-----:R-:W-:-:S02]  /*14d0*/  LOP3.LUT R4, R5, 0x8, R2, 0xfe, !PT ;  /* 0x0000000805047812 */ /* 0x001fc400078efe02 */
[----:B------:R-:W-:Y:S02]  /*14e0*/  LEA.HI.X.SX32 R7, R8, R18, 0x1, P2 ;  /* 0x0000001208077211 */ /* 0x000fe400010f0eff */
[C---:B------:R-:W-:Y:S01]  /*14f0*/  ISETP.LT.AND P1, PT, R4.reuse, c[0x0][0x17c], !P0 ;  /* 0x00005f0004007a0c */ /* 0x040fe20004721270 */
[----:B------:R-:W-:Y:S01]  /*1500*/  IMAD R9, R4, c[0x0][0x198], RZ ;  /* 0x0000660004097a24 */ /* 0x000fe200078e02ff */
[C-C-:B------:R-:W-:Y:S02]  /*1510*/  LOP3.LUT R4, R5.reuse, 0x18, R2.reuse, 0xfe, !PT ;  /* 0x0000001805047812 */ /* 0x140fe400078efe02 */
[----:B------:R-:W-:Y:S02]  /*1520*/  LOP3.LUT R5, R5, 0x10, R2, 0xfe, !PT ;  /* 0x0000001005057812 */ /* 0x000fe400078efe02 */
[----:B------:R-:W-:Y:S02]  /*1530*/  LEA R2, P4, R9, R16, 0x1 ;  /* 0x0000001009027211 */ /* 0x000fe400078808ff */
[----:B------:R-:W-:-:S02]  /*1540*/  ISETP.LT.AND P2, PT, R3, c[0x0][0x17c], !P0 ;  /* 0x00005f0003007a0c */ /* 0x000fc40004741270 */
[C---:B------:R-:W-:Y:S01]  /*1550*/  ISETP.LT.AND P5, PT, R5.reuse, c[0x0][0x17c], !P0 ;  /* 0x00005f0005007a0c */ /* 0x040fe200047a1270 */
[----:B------:R-:W-:Y:S01]  /*1560*/  IMAD R5, R5, c[0x0][0x198], RZ ;  /* 0x0000660005057a24 */ /* 0x000fe200078e02ff */
[----:B------:R-:W-:Y:S01]  /*1570*/  LEA.HI.X.SX32 R3, R9, R18, 0x1, P4 ;  /* 0x0000001209037211 */ /* 0x000fe200020f0eff */
[C---:B------:R-:W-:Y:S01]  /*1580*/  IMAD R9, R4.reuse, c[0x0][0x198], RZ ;  /* 0x0000660004097a24 */ /* 0x040fe200078e02ff */
[----:B------:R-:W0:Y:S01]  /*1590*/  LDS R17, [R10] ;  /* 0x000000000a117984 */ /* 0x000e220000000800 */
[----:B------:R-:W-:-:S03]  /*15a0*/  ISETP.LT.AND P4, PT, R4, c[0x0][0x17c], !P0 ;  /* 0x00005f0004007a0c */ /* 0x000fc60004781270 */
[----:B------:R-:W1:Y:S04]  /*15b0*/  LDS R19, [R10+0x200] ;  /* 0x000200000a137984 */ /* 0x000e680000000800 */
[----:B------:R-:W2:Y:S04]  /*15c0*/  LDS R21, [R10+0x400] ;  /* 0x000400000a157984 */ /* 0x000ea80000000800 */
[----:B------:R3:W4:Y:S02]  /*15d0*/  LDS R23, [R10+0x600] ;  /* 0x000600000a177984 */ /* 0x0007240000000800 */
[----:B---3--:R-:W-:-:S04]  /*15e0*/  IMAD R10, R15, 0x20, R8 ;  /* 0x000000200f0a7824 */ /* 0x008fc800078e0208 */
[----:B------:R-:W-:Y:S01]  /*15f0*/  IMAD R12, R15, 0x8, R10 ;  /* 0x000000080f0c7824 */ /* 0x000fe200078e020a */
[----:B------:R-:W-:-:S03]  /*1600*/  LEA R8, P6, R10, R16, 0x1 ;  /* 0x000000100a087211 */ /* 0x000fc600078c08ff */
[----:B------:R-:W-:-:S04]  /*1610*/  IMAD R14, R15, 0x8, R12 ;  /* 0x000000080f0e7824 */ /* 0x000fc800078e020c */
[----:B------:R-:W-:Y:S01]  /*1620*/  IMAD R15, R15, 0x8, R14 ;  /* 0x000000080f0f7824 */ /* 0x000fe200078e020e */
[----:B0-----:R0:W-:Y:S04]  /*1630*/  @P3 STG.E.U16 [R6.64], R17 ;  /* 0x0000001106003986 */ /* 0x0011e8000c101506 */
[----:B-1----:R1:W-:Y:S01]  /*1640*/  @P1 STG.E.U16 [R2.64], R19 ;  /* 0x0000001302001986 */ /* 0x0023e2000c101506 */
[----:B------:R-:W-:-:S04]  /*1650*/  LEA R4, P1, R5, R16, 0x1 ;  /* 0x0000001005047211 */ /* 0x000fc800078208ff */
[----:B------:R-:W-:Y:S02]  /*1660*/  LEA.HI.X.SX32 R5, R5, R18, 0x1, P1 ;  /* 0x0000001205057211 */ /* 0x000fe400008f0eff */
[----:B0-----:R-:W-:-:S03]  /*1670*/  LEA R6, P3, R9, R16, 0x1 ;  /* 0x0000001009067211 */ /* 0x001fc600078608ff */
[----:B--2---:R0:W-:Y:S01]  /*1680*/  @P5 STG.E.U16 [R4.64], R21 ;  /* 0x0000001504005986 */ /* 0x0041e2000c101506 */
[----:B------:R-:W-:Y:S02]  /*1690*/  PRMT R17, R17, 0x7632, R17 ;  /* 0x0000763211117816 */ /* 0x000fe40000000011 */
[C---:B-1----:R-:W-:Y:S02]  /*16a0*/  LEA R2, P1, R14.reuse, R16, 0x1 ;  /* 0x000000100e027211 */ /* 0x042fe400078208ff */
[-C--:B------:R-:W-:Y:S02]  /*16b0*/  LEA.HI.X.SX32 R7, R9, R18.reuse, 0x1, P3 ;  /* 0x0000001209077211 */ /* 0x080fe400018f0eff */
[----:B------:R-:W-:Y:S02]  /*16c0*/  ISETP.LT.AND P3, PT, R11, c[0x0][0x17c], !P0 ;  /* 0x00005f000b007a0c */ /* 0x000fe40004761270 */
[----:B------:R-:W-:Y:S01]  /*16d0*/  LEA.HI.X.SX32 R3, R14, R18, 0x1, P1 ;  /* 0x000000120e037211 */ /* 0x000fe200008f0eff */
[----:B----4-:R1:W-:Y:S01]  /*16e0*/  @P4 STG.E.U16 [R6.64], R23 ;  /* 0x0000001706004986 */ /* 0x0103e2000c101506 */
[----:B------:R-:W-:-:S02]  /*16f0*/  ISETP.LT.AND P1, PT, R13, c[0x0][0x17c], !P0 ;  /* 0x00005f000d007a0c */ /* 0x000fc40004721270 */
[----:B------:R-:W-:Y:S02]  /*1700*/  ISETP.LT.AND P0, PT, R0, c[0x0][0x17c], !P0 ;  /* 0x00005f0000007a0c */ /* 0x000fe40004701270 */
[----:B------:R-:W-:Y:S02]  /*1710*/  LEA.HI.X.SX32 R9, R10, R18, 0x1, P6 ;  /* 0x000000120a097211 */ /* 0x000fe400030f0eff */
[C---:B------:R-:W-:Y:S02]  /*1720*/  LEA R10, P6, R12.reuse, R16, 0x1 ;  /* 0x000000100c0a7211 */ /* 0x040fe400078c08ff */
[----:B0-----:R-:W-:Y:S01]  /*1730*/  PRMT R5, R19, 0x7632, R5 ;  /* 0x0000763213057816 */ /* 0x001fe20000000005 */
[----:B------:R1:W-:Y:S01]  /*1740*/  @P3 STG.E.U16 [R8.64], R17 ;  /* 0x0000001108003986 */ /* 0x0003e2000c101506 */
[----:B------:R-:W-:Y:S02]  /*1750*/  LEA.HI.X.SX32 R11, R12, R18, 0x1, P6 ;  /* 0x000000120c0b7211 */ /* 0x000fe400030f0eff */
[----:B------:R-:W-:-:S02]  /*1760*/  PRMT R0, R21, 0x7632, R0 ;  /* 0x0000763215007816 */ /* 0x000fc40000000000 */
[C---:B------:R-:W-:Y:S01]  /*1770*/  LEA R12, P6, R15.reuse, R16, 0x1 ;  /* 0x000000100f0c7211 */ /* 0x040fe200078c08ff */
[----:B------:R1:W-:Y:S03]  /*1780*/  @P2 STG.E.U16 [R10.64], R5 ;  /* 0x000000050a002986 */ /* 0x0003e6000c101506 */
[----:B------:R-:W-:Y:S01]  /*1790*/  LEA.HI.X.SX32 R13, R15, R18, 0x1, P6 ;  /* 0x000000120f0d7211 */ /* 0x000fe200030f0eff */
[----:B------:R1:W-:Y:S01]  /*17a0*/  @P1 STG.E.U16 [R2.64], R0 ;  /* 0x0000000002001986 */ /* 0x0003e2000c101506 */
[----:B------:R-:W-:Y:S07]  /*17b0*/  @!P0 EXIT ;  /* 0x000000000000894d */ /* 0x000fee0003800000 */
[----:B-1----:R-:W-:-:S05]  /*17c0*/  PRMT R6, R23, 0x7632, R6 ;  /* 0x0000763217067816 */ /* 0x002fca0000000006 */
[----:B------:R-:W-:Y:S01]  /*17d0*/  STG.E.U16 [R12.64], R6 ;  /* 0x000000060c007986 */ /* 0x000fe2000c101506 */
[----:B------:R-:W-:Y:S05]  /*17e0*/  EXIT ;  /* 0x000000000000794d */ /* 0x000fea0003800000 */
.L_x_2:
[----:B------:R-:W-:-:S00]  /*17f0*/  BRA `(.L_x_2) ;  /* 0xfffffff000007947 */ /* 0x000fc0000383ffff */
[----:B------:R-:W-:-:S00]  /*1800*/  NOP ;  /* 0x0000000000007918 */ /* 0x000fc00000000000 */
[----:B------:R-:W-:-:S00]  /*1810*/  NOP ;  /* 0x0000000000007918 */ /* 0x000fc00000000000 */
[----:B------:R-:W-:-:S00]  /*1820*/  NOP ;  /* 0x0000000000007918 */ /* 0x000fc00000000000 */
[----:B------:R-:W-:-:S00]  /*1830*/  NOP ;  /* 0x0000000000007918 */ /* 0x000fc00000000000 */
[----:B------:R-:W-:-:S00]  /*1840*/  NOP ;  /* 0x0000000000007918 */ /* 0x000fc00000000000 */
[----:B------:R-:W-:-:S00]  /*1850*/  NOP ;  /* 0x0000000000007918 */ /* 0x000fc00000000000 */
[----:B------:R-:W-:-:S00]  /*1860*/  NOP ;  /* 0x0000000000007918 */ /* 0x000fc00000000000 */
[----:B------:R-:W-:-:S00]  /*1870*/  NOP ;  /* 0x0000000000007918 */ /* 0x000fc00000000000 */
.L_x_3:


//--------------------- .nv.shared.matmul_kernel  --------------------------
	.section	.nv.shared.matmul_kernel,"aw",@nobits
	.sectionflags	@""
	.align	16
